//
// Generated by NVIDIA NVVM Compiler
//
// Compiler Build ID: CL-36424714
// Cuda compilation tools, release 13.0, V13.0.88
// Based on NVVM 20.0.0
//

.version 9.0
.target sm_100
.address_size 64

	// .globl	_Z5hellov
.extern .func  (.param .b32 func_retval0) vprintf
(
	.param .b64 vprintf_param_0,
	.param .b64 vprintf_param_1
)
;
.global .align 1 .b8 $str[39] = {73, 39, 109, 32, 97, 32, 116, 104, 114, 101, 97, 100, 32, 37, 100, 44, 32, 37, 100, 32, 105, 110, 32, 98, 108, 111, 99, 107, 32, 37, 100, 44, 37, 100, 44, 37, 100, 10};

.visible .entry _Z5hellov()
{
	.local .align 8 .b8 	__local_depot0[24];
	.reg .b64 	%SP;
	.reg .b64 	%SPL;
	.reg .b32 	%r<8>;
	.reg .b64 	%rd<5>;

	mov.u64 	%SPL, __local_depot0;
	cvta.local.u64 	%SP, %SPL;
	add.u64 	%rd1, %SP, 0;
	add.u64 	%rd2, %SPL, 0;
	mov.u32 	%r1, %tid.x;
	mov.u32 	%r2, %tid.y;
	mov.u32 	%r3, %ctaid.x;
	mov.u32 	%r4, %ctaid.y;
	mov.u32 	%r5, %ctaid.z;
	st.local.v2.u32 	[%rd2], {%r1, %r2};
	st.local.v2.u32 	[%rd2+8], {%r3, %r4};
	st.local.u32 	[%rd2+16], %r5;
	mov.u64 	%rd3, $str;
	cvta.global.u64 	%rd4, %rd3;
	{ // callseq 0, 0
	.param .b64 param0;
	st.param.b64 	[param0], %rd4;
	.param .b64 param1;
	st.param.b64 	[param1], %rd1;
	.param .b32 retval0;
	call.uni (retval0), 
	vprintf, 
	(
	param0, 
	param1
	);
	ld.param.b32 	%r6, [retval0];
	} // callseq 0
	ret;

}


// ===== COMPILED SASS (sm_100) =====

	.target	sm_100

	.elftype	@"ET_EXEC"


//--------------------- .note.nv.tkinfo           --------------------------
	.section	.note.nv.tkinfo,"",@"SHT_NOTE"
	.sectionflags	@"SHF_NOTE_NV_TKINFO"
	.tkinfo
        /*0018*/ 	.word	0x00000002
        /*0030*/ 	.string	""
        /*0030*/ 	.string	"ptxas"
        /*0030*/ 	.string	"Cuda compilation tools, release 13.0, V13.0.88"
        /*0030*/ 	.string	"Build cuda_13.0.r13.0/compiler.36424714_0"
        /*0030*/ 	.string	"-arch sm_100 -m 64 "



//--------------------- .note.nv.cuinfo           --------------------------
	.section	.note.nv.cuinfo,"",@"SHT_NOTE"
	.sectionflags	@"SHF_NOTE_NV_CUINFO"
        /*0018*/ 	.short	0x0002
        /*001a*/ 	.short	0x0064
        /*001c*/ 	.short	0x0082
	.zero		2


//--------------------- .nv.info                  --------------------------
	.section	.nv.info,"",@"SHT_CUDA_INFO"
	.align	4


	//----- nvinfo : EIATTR_REGCOUNT
	.align		4
        /*0000*/ 	.byte	0x04, 0x2f
        /*0002*/ 	.short	(.L_2 - .L_1)
	.align		4
.L_1:
        /*0004*/ 	.word	index@(_Z5hellov)
        /*0008*/ 	.word	0x00000018


	//----- nvinfo : EIATTR_FRAME_SIZE
	.align		4
.L_2:
        /*000c*/ 	.byte	0x04, 0x11
        /*000e*/ 	.short	(.L_4 - .L_3)
	.align		4
.L_3:
        /*0010*/ 	.word	index@(_Z5hellov)
        /*0014*/ 	.word	0x00000018


	//----- nvinfo : EIATTR_MIN_STACK_SIZE
	.align		4
.L_4:
        /*0018*/ 	.byte	0x04, 0x12
        /*001a*/ 	.short	(.L_6 - .L_5)
	.align		4
.L_5:
        /*001c*/ 	.word	index@(_Z5hellov)
        /*0020*/ 	.word	0x00000018
.L_6:


//--------------------- .nv.compat                --------------------------
	.section	.nv.compat,"",@"SHT_CUDA_COMPAT_INFO"
	.align	4
        /*0000*/ 	.byte	0x02, 0x09, 0x00, 0x00, 0x02, 0x02, 0x01, 0x00, 0x02, 0x05, 0x05, 0x00, 0x03, 0x07, 0x01, 0x01
        /*0010*/ 	.byte	0x02, 0x03, 0x00, 0x00, 0x02, 0x06, 0x01, 0x00, 0x04, 0x0b, 0x08, 0x00, 0x09, 0x00, 0x00, 0x00
        /*0020*/ 	.byte	0x00, 0x00, 0x00, 0x00


//--------------------- .nv.info._Z5hellov        --------------------------
	.section	.nv.info._Z5hellov,"",@"SHT_CUDA_INFO"
	.sectionflags	@""
	.align	4


	//----- nvinfo : EIATTR_CUDA_API_VERSION
	.align		4
        /*0000*/ 	.byte	0x04, 0x37
        /*0002*/ 	.short	(.L_8 - .L_7)
.L_7:
        /*0004*/ 	.word	0x00000082


	//----- nvinfo : EIATTR_SPARSE_MMA_MASK
	.align		4
.L_8:
        /*0008*/ 	.byte	0x03, 0x50
        /*000a*/ 	.short	0x0000


	//----- nvinfo : EIATTR_MAXREG_COUNT
	.align		4
        /*000c*/ 	.byte	0x03, 0x1b
        /*000e*/ 	.short	0x00ff


	//----- nvinfo : EIATTR_EXTERNS
	.align		4
        /*0010*/ 	.byte	0x04, 0x0f
        /*0012*/ 	.short	(.L_10 - .L_9)


	//   ....[0]....
	.align		4
.L_9:
        /*0014*/ 	.word	index@(vprintf)


	//----- nvinfo : EIATTR_MERCURY_ISA_VERSION
	.align		4
.L_10:
        /*0018*/ 	.byte	0x03, 0x5f
        /*001a*/ 	.short	0x0101


	//----- nvinfo : EIATTR_VRC_CTA_INIT_COUNT
	.align		4
        /*001c*/ 	.byte	0x02, 0x4a
	.zero		1
	.zero		1


	//----- nvinfo : EIATTR_SYSCALL_OFFSETS
	.align		4
        /*0020*/ 	.byte	0x04, 0x46
        /*0022*/ 	.short	(.L_12 - .L_11)


	//   ....[0]....
.L_11:
        /*0024*/ 	.word	0x00000140


	//----- nvinfo : EIATTR_EXIT_INSTR_OFFSETS
	.align		4
.L_12:
        /*0028*/ 	.byte	0x04, 0x1c
        /*002a*/ 	.short	(.L_14 - .L_13)


	//   ....[0]....
.L_13:
        /*002c*/ 	.word	0x00000150


	//----- nvinfo : EIATTR_SW_WAR
	.align		4
.L_14:
        /*0030*/ 	.byte	0x04, 0x36
        /*0032*/ 	.short	(.L_16 - .L_15)
.L_15:
        /*0034*/ 	.word	0x00000008
.L_16:


//--------------------- .nv.callgraph             --------------------------
	.section	.nv.callgraph,"",@"SHT_CUDA_CALLGRAPH"
	.align	4
	.sectionentsize	8
	.align		4
        /*0000*/ 	.word	0x00000000
	.align		4
        /*0004*/ 	.word	0xffffffff
	.align		4
        /*0008*/ 	.word	index@(_Z5hellov)
	.align		4
        /*000c*/ 	.word	index@(vprintf)
	.align		4
        /*0010*/ 	.word	0x00000000
	.align		4
        /*0014*/ 	.word	0xfffffffe
	.align		4
        /*0018*/ 	.word	0x00000000
	.align		4
        /*001c*/ 	.word	0xfffffffd
	.align		4
        /*0020*/ 	.word	0x00000000
	.align		4
        /*0024*/ 	.word	0xfffffffc


//--------------------- .nv.constant4             --------------------------
	.section	.nv.constant4,"a",@progbits
	.align	8
	.align		8
.nv.constant4:
        /*0000*/ 	.dword	vprintf
	.align		8
        /*0008*/ 	.dword	$str


//--------------------- .text._Z5hellov           --------------------------
	.section	.text._Z5hellov,"ax",@progbits
	.align	128
        .global         _Z5hellov
        .type           _Z5hellov,@function
        .size           _Z5hellov,(.L_x_2 - _Z5hellov)
        .other          _Z5hellov,@"STO_CUDA_ENTRY STV_DEFAULT"
_Z5hellov:
.text._Z5hellov:
[----:B------:R-:W0:Y:S01]  /*0000*/  LDC R1, c[0x0][0x37c] ;  /* 0x0000df00ff017b82 */ /* 0x000e220000000800 */
[----:B------:R-:W1:Y:S01]  /*0010*/  S2R R8, SR_TID.X ;  /* 0x0000000000087919 */ /* 0x000e620000002100 */
[----:B0-----:R-:W-:Y:S01]  /*0020*/  VIADD R1, R1, 0xffffffe8 ;  /* 0xffffffe801017836 */ /* 0x001fe20000000000 */
[----:B------:R-:W-:Y:S01]  /*0030*/  MOV R0, 0x0 ;  /* 0x0000000000007802 */ /* 0x000fe20000000f00 */
[----:B------:R-:W0:Y:S01]  /*0040*/  LDCU UR4, c[0x0][0x2f8] ;  /* 0x00005f00ff0477ac */ /* 0x000e220008000800 */
[----:B------:R-:W1:Y:S03]  /*0050*/  S2R R9, SR_TID.Y ;  /* 0x0000000000097919 */ /* 0x000e660000002200 */
[----:B------:R2:W3:Y:S01]  /*0060*/  LDC.64 R2, c[0x4][R0] ;  /* 0x0100000000027b82 */ /* 0x0004e20000000a00 */
[----:B------:R-:W4:Y:S01]  /*0070*/  LDCU.64 UR6, c[0x4][0x8] ;  /* 0x01000100ff0677ac */ /* 0x000f220008000a00 */
[----:B------:R-:W5:Y:S01]  /*0080*/  S2R R10, SR_CTAID.X ;  /* 0x00000000000a7919 */ /* 0x000f620000002500 */
[----:B------:R-:W2:Y:S01]  /*0090*/  LDCU UR5, c[0x0][0x2fc] ;  /* 0x00005f80ff0577ac */ /* 0x000ea20008000800 */
[----:B------:R-:W5:Y:S01]  /*00a0*/  S2R R11, SR_CTAID.Y ;  /* 0x00000000000b7919 */ /* 0x000f620000002600 */
[----:B------:R-:W5:Y:S01]  /*00b0*/  S2R R12, SR_CTAID.Z ;  /* 0x00000000000c7919 */ /* 0x000f620000002700 */
[----:B0-----:R-:W-:Y:S01]  /*00c0*/  IADD3 R6, P0, PT, R1, UR4, RZ ;  /* 0x0000000401067c10 */ /* 0x001fe2000ff1e0ff */
[----:B----4-:R-:W-:Y:S01]  /*00d0*/  IMAD.U32 R4, RZ, RZ, UR6 ;  /* 0x00000006ff047e24 */ /* 0x010fe2000f8e00ff */
[----:B------:R-:W-:-:S03]  /*00e0*/  MOV R5, UR7 ;  /* 0x0000000700057c02 */ /* 0x000fc60008000f00 */
[----:B--2---:R-:W-:Y:S01]  /*00f0*/  IMAD.X R7, RZ, RZ, UR5, P0 ;  /* 0x00000005ff077e24 */ /* 0x004fe200080e06ff */
[----:B-1----:R0:W-:Y:S04]  /*0100*/  STL.64 [R1], R8 ;  /* 0x0000000801007387 */ /* 0x0021e80000100a00 */
[----:B-----5:R0:W-:Y:S04]  /*0110*/  STL.64 [R1+0x8], R10 ;  /* 0x0000080a01007387 */ /* 0x0201e80000100a00 */
[----:B------:R0:W-:Y:S02]  /*0120*/  STL [R1+0x10], R12 ;  /* 0x0000100c01007387 */ /* 0x0001e40000100800 */
[----:B------:R-:W-:-:S07]  /*0130*/  LEPC R20, `(.L_x_0) ;  /* 0x000000001014794e */ /* 0x000fce0000000000 */
[----:B0--3--:R-:W-:Y:S05]  /*0140*/  CALL.ABS.NOINC R2 ;  /* 0x0000000002007343 */ /* 0x009fea0003c00000 */
.L_x_0:
[----:B------:R-:W-:Y:S05]  /*0150*/  EXIT ;  /* 0x000000000000794d */ /* 0x000fea0003800000 */
.L_x_1:
[----:B------:R-:W-:-:S00]  /*0160*/  BRA `(.L_x_1) ;  /* 0xfffffffc00fc7947 */ /* 0x000fc0000383ffff */
[----:B------:R-:W-:-:S00]  /*0170*/  NOP ;  /* 0x0000000000007918 */ /* 0x000fc00000000000 */
        /* <DEDUP_REMOVED lines=8> */
.L_x_2:


//--------------------- .nv.global.init           --------------------------
	.section	.nv.global.init,"aw",@progbits
.nv.global.init:
	.type		$str,@object
	.size		$str,(.L_0 - $str)
$str:
        /*0000*/ 	.byte	0x49, 0x27, 0x6d, 0x20, 0x61, 0x20, 0x74, 0x68, 0x72, 0x65, 0x61, 0x64, 0x20, 0x25, 0x64, 0x2c
        /*0010*/ 	.byte	0x20, 0x25, 0x64, 0x20, 0x69, 0x6e, 0x20, 0x62, 0x6c, 0x6f, 0x63, 0x6b, 0x20, 0x25, 0x64, 0x2c
        /*0020*/ 	.byte	0x25, 0x64, 0x2c, 0x25, 0x64, 0x0a, 0x00
.L_0:


//--------------------- .nv.shared.reserved.0     --------------------------
	.section	.nv.shared.reserved.0,"aw",@nobits
	.weak		__nv_reservedSMEM_offset_0_alias
	.size		__nv_reservedSMEM_offset_0_alias, 0, 64
	.other		__nv_reservedSMEM_offset_0_alias,@"STO_CUDA_RESERVED_SHARED STV_DEFAULT"
__nv_reservedSMEM_offset_0_alias:
	.zero		0
	.zero		64


//--------------------- .nv.constant0._Z5hellov   --------------------------
	.section	.nv.constant0._Z5hellov,"a",@progbits
	.sectionflags	@""
	.align	4
.nv.constant0._Z5hellov:
	.zero		896


//--------------------- SYMBOLS --------------------------

	.type		.nv.reservedSmem.offset0,@object
	.size		.nv.reservedSmem.offset0,0x4
	.type		vprintf,@function
